//
// Generated by NVIDIA NVVM Compiler
//
// Compiler Build ID: CL-36424714
// Cuda compilation tools, release 13.0, V13.0.88
// Based on NVVM 20.0.0
//

.version 9.0
.target sm_100
.address_size 64

	// .globl	_Z17computeDctForwardIdiEvPKT_PS0_S2_T0_S4_S4_S4_

.visible .entry _Z17computeDctForwardIdiEvPKT_PS0_S2_T0_S4_S4_S4_(
	.param .u64 .ptr .align 1 _Z17computeDctForwardIdiEvPKT_PS0_S2_T0_S4_S4_S4__param_0,
	.param .u64 .ptr .align 1 _Z17computeDctForwardIdiEvPKT_PS0_S2_T0_S4_S4_S4__param_1,
	.param .u64 .ptr .align 1 _Z17computeDctForwardIdiEvPKT_PS0_S2_T0_S4_S4_S4__param_2,
	.param .u32 _Z17computeDctForwardIdiEvPKT_PS0_S2_T0_S4_S4_S4__param_3,
	.param .u32 _Z17computeDctForwardIdiEvPKT_PS0_S2_T0_S4_S4_S4__param_4,
	.param .u32 _Z17computeDctForwardIdiEvPKT_PS0_S2_T0_S4_S4_S4__param_5,
	.param .u32 _Z17computeDctForwardIdiEvPKT_PS0_S2_T0_S4_S4_S4__param_6
)
{
	.reg .pred 	%p<4>;
	.reg .b32 	%r<37>;
	.reg .b64 	%rd<20>;
	.reg .b64 	%fd<9>;

	ld.param.u64 	%rd5, [_Z17computeDctForwardIdiEvPKT_PS0_S2_T0_S4_S4_S4__param_0];
	ld.param.u64 	%rd6, [_Z17computeDctForwardIdiEvPKT_PS0_S2_T0_S4_S4_S4__param_1];
	ld.param.u64 	%rd4, [_Z17computeDctForwardIdiEvPKT_PS0_S2_T0_S4_S4_S4__param_2];
	ld.param.u32 	%r13, [_Z17computeDctForwardIdiEvPKT_PS0_S2_T0_S4_S4_S4__param_3];
	ld.param.u32 	%r10, [_Z17computeDctForwardIdiEvPKT_PS0_S2_T0_S4_S4_S4__param_4];
	ld.param.u32 	%r11, [_Z17computeDctForwardIdiEvPKT_PS0_S2_T0_S4_S4_S4__param_5];
	ld.param.u32 	%r12, [_Z17computeDctForwardIdiEvPKT_PS0_S2_T0_S4_S4_S4__param_6];
	cvta.to.global.u64 	%rd1, %rd6;
	cvta.to.global.u64 	%rd2, %rd5;
	shr.s32 	%r1, %r13, 1;
	mov.u32 	%r14, %ctaid.x;
	mov.u32 	%r2, %ntid.x;
	mov.u32 	%r15, %tid.x;
	mad.lo.s32 	%r36, %r14, %r2, %r15;
	setp.ge.s32 	%p1, %r36, %r1;
	@%p1 bra 	$L__BB0_5;
	add.s32 	%r16, %r1, -1;
	add.s32 	%r17, %r11, -1;
	and.b32  	%r4, %r17, %r16;
	mov.u32 	%r18, %nctaid.x;
	mul.lo.s32 	%r5, %r2, %r18;
	mov.u32 	%r35, %r36;
$L__BB0_2:
	and.b32  	%r19, %r4, %r35;
	sub.s32 	%r20, %r35, %r19;
	shl.b32 	%r21, %r20, 1;
	add.s32 	%r22, %r21, %r19;
	mul.wide.s32 	%rd7, %r22, 8;
	add.s64 	%rd8, %rd2, %rd7;
	ld.global.f64 	%fd1, [%rd8];
	not.b32 	%r23, %r19;
	add.s32 	%r24, %r10, %r23;
	add.s32 	%r25, %r24, %r21;
	mul.wide.s32 	%rd9, %r25, 8;
	add.s64 	%rd10, %rd2, %rd9;
	ld.global.f64 	%fd2, [%rd10];
	add.f64 	%fd3, %fd1, %fd2;
	add.s64 	%rd11, %rd1, %rd7;
	st.global.f64 	[%rd11], %fd3;
	add.s32 	%r35, %r35, %r5;
	setp.lt.s32 	%p2, %r35, %r1;
	@%p2 bra 	$L__BB0_2;
	cvta.to.global.u64 	%rd3, %rd4;
$L__BB0_4:
	and.b32  	%r26, %r4, %r36;
	sub.s32 	%r27, %r36, %r26;
	shl.b32 	%r28, %r27, 1;
	add.s32 	%r29, %r28, %r26;
	mul.wide.s32 	%rd12, %r29, 8;
	add.s64 	%rd13, %rd2, %rd12;
	ld.global.f64 	%fd4, [%rd13];
	not.b32 	%r30, %r26;
	add.s32 	%r31, %r10, %r30;
	add.s32 	%r32, %r31, %r28;
	mul.wide.s32 	%rd14, %r32, 8;
	add.s64 	%rd15, %rd2, %rd14;
	ld.global.f64 	%fd5, [%rd15];
	sub.f64 	%fd6, %fd4, %fd5;
	add.s32 	%r33, %r26, %r12;
	mul.wide.s32 	%rd16, %r33, 8;
	add.s64 	%rd17, %rd3, %rd16;
	ld.global.f64 	%fd7, [%rd17];
	mul.f64 	%fd8, %fd6, %fd7;
	add.s32 	%r34, %r29, %r11;
	mul.wide.s32 	%rd18, %r34, 8;
	add.s64 	%rd19, %rd1, %rd18;
	st.global.f64 	[%rd19], %fd8;
	add.s32 	%r36, %r36, %r5;
	setp.lt.s32 	%p3, %r36, %r1;
	@%p3 bra 	$L__BB0_4;
$L__BB0_5:
	ret;

}
	// .globl	_Z18computeDctBackwardIdiEvPKT_PS0_T0_S4_S4_
.visible .entry _Z18computeDctBackwardIdiEvPKT_PS0_T0_S4_S4_(
	.param .u64 .ptr .align 1 _Z18computeDctBackwardIdiEvPKT_PS0_T0_S4_S4__param_0,
	.param .u64 .ptr .align 1 _Z18computeDctBackwardIdiEvPKT_PS0_T0_S4_S4__param_1,
	.param .u32 _Z18computeDctBackwardIdiEvPKT_PS0_T0_S4_S4__param_2,
	.param .u32 _Z18computeDctBackwardIdiEvPKT_PS0_T0_S4_S4__param_3,
	.param .u32 _Z18computeDctBackwardIdiEvPKT_PS0_T0_S4_S4__param_4
)
{
	.reg .pred 	%p<4>;
	.reg .b32 	%r<25>;
	.reg .b64 	%rd<13>;
	.reg .b64 	%fd<8>;

	ld.param.u64 	%rd6, [_Z18computeDctBackwardIdiEvPKT_PS0_T0_S4_S4__param_0];
	ld.param.u64 	%rd5, [_Z18computeDctBackwardIdiEvPKT_PS0_T0_S4_S4__param_1];
	ld.param.u32 	%r12, [_Z18computeDctBackwardIdiEvPKT_PS0_T0_S4_S4__param_2];
	ld.param.u32 	%r10, [_Z18computeDctBackwardIdiEvPKT_PS0_T0_S4_S4__param_3];
	ld.param.u32 	%r11, [_Z18computeDctBackwardIdiEvPKT_PS0_T0_S4_S4__param_4];
	cvta.to.global.u64 	%rd1, %rd6;
	shr.s32 	%r1, %r12, 1;
	mov.u32 	%r13, %ctaid.x;
	mov.u32 	%r2, %ntid.x;
	mov.u32 	%r14, %tid.x;
	mad.lo.s32 	%r24, %r13, %r2, %r14;
	setp.ge.s32 	%p1, %r24, %r1;
	@%p1 bra 	$L__BB1_6;
	add.s32 	%r15, %r1, -1;
	add.s32 	%r16, %r11, -1;
	and.b32  	%r4, %r16, %r15;
	add.s32 	%r5, %r10, -1;
	mov.u32 	%r17, %nctaid.x;
	mul.lo.s32 	%r6, %r2, %r17;
	cvta.to.global.u64 	%rd2, %rd5;
	mul.wide.s32 	%rd9, %r11, 8;
$L__BB1_2:
	and.b32  	%r18, %r4, %r24;
	sub.s32 	%r19, %r24, %r18;
	shl.b32 	%r8, %r19, 1;
	add.s32 	%r20, %r8, %r18;
	mul.wide.s32 	%rd7, %r20, 8;
	add.s64 	%rd3, %rd1, %rd7;
	ld.global.f64 	%fd4, [%rd3];
	add.s32 	%r21, %r20, %r18;
	mul.wide.s32 	%rd8, %r21, 8;
	add.s64 	%rd4, %rd2, %rd8;
	st.global.f64 	[%rd4], %fd4;
	add.s32 	%r22, %r18, 1;
	setp.ne.s32 	%p2, %r22, %r11;
	@%p2 bra 	$L__BB1_4;
	add.s32 	%r23, %r5, %r8;
	mul.wide.s32 	%rd11, %r23, 8;
	add.s64 	%rd12, %rd1, %rd11;
	ld.global.f64 	%fd7, [%rd12];
	bra.uni 	$L__BB1_5;
$L__BB1_4:
	add.s64 	%rd10, %rd3, %rd9;
	ld.global.f64 	%fd5, [%rd10];
	ld.global.f64 	%fd6, [%rd10+8];
	add.f64 	%fd7, %fd5, %fd6;
$L__BB1_5:
	st.global.f64 	[%rd4+8], %fd7;
	add.s32 	%r24, %r24, %r6;
	setp.lt.s32 	%p3, %r24, %r1;
	@%p3 bra 	$L__BB1_2;
$L__BB1_6:
	ret;

}
	// .globl	_Z9normalizeIdEvPT_PKS0_i
.visible .entry _Z9normalizeIdEvPT_PKS0_i(
	.param .u64 .ptr .align 1 _Z9normalizeIdEvPT_PKS0_i_param_0,
	.param .u64 .ptr .align 1 _Z9normalizeIdEvPT_PKS0_i_param_1,
	.param .u32 _Z9normalizeIdEvPT_PKS0_i_param_2
)
{
	.reg .pred 	%p<2>;
	.reg .b32 	%r<6>;
	.reg .b64 	%rd<8>;
	.reg .b64 	%fd<5>;

	ld.param.u64 	%rd1, [_Z9normalizeIdEvPT_PKS0_i_param_0];
	ld.param.u64 	%rd2, [_Z9normalizeIdEvPT_PKS0_i_param_1];
	ld.param.u32 	%r2, [_Z9normalizeIdEvPT_PKS0_i_param_2];
	mov.u32 	%r3, %ntid.x;
	mov.u32 	%r4, %ctaid.x;
	mov.u32 	%r5, %tid.x;
	mad.lo.s32 	%r1, %r3, %r4, %r5;
	setp.ge.s32 	%p1, %r1, %r2;
	@%p1 bra 	$L__BB2_2;
	cvta.to.global.u64 	%rd3, %rd2;
	cvta.to.global.u64 	%rd4, %rd1;
	mul.wide.s32 	%rd5, %r1, 8;
	add.s64 	%rd6, %rd3, %rd5;
	ld.global.f64 	%fd1, [%rd6];
	cvt.rn.f64.s32 	%fd2, %r2;
	div.rn.f64 	%fd3, %fd1, %fd2;
	add.f64 	%fd4, %fd3, %fd3;
	add.s64 	%rd7, %rd4, %rd5;
	st.global.f64 	[%rd7], %fd4;
$L__BB2_2:
	ret;

}


// ===== COMPILED SASS (sm_100) =====

	.target	sm_100

	.elftype	@"ET_EXEC"


//--------------------- .note.nv.tkinfo           --------------------------
	.section	.note.nv.tkinfo,"",@"SHT_NOTE"
	.sectionflags	@"SHF_NOTE_NV_TKINFO"
	.tkinfo
        /*0018*/ 	.word	0x00000002
        /*0030*/ 	.string	""
        /*0030*/ 	.string	"ptxas"
        /*0030*/ 	.string	"Cuda compilation tools, release 13.0, V13.0.88"
        /*0030*/ 	.string	"Build cuda_13.0.r13.0/compiler.36424714_0"
        /*0030*/ 	.string	"-arch sm_100 -m 64 "



//--------------------- .note.nv.cuinfo           --------------------------
	.section	.note.nv.cuinfo,"",@"SHT_NOTE"
	.sectionflags	@"SHF_NOTE_NV_CUINFO"
        /*0018*/ 	.short	0x0002
        /*001a*/ 	.short	0x0064
        /*001c*/ 	.short	0x0082
	.zero		2


//--------------------- .nv.info                  --------------------------
	.section	.nv.info,"",@"SHT_CUDA_INFO"
	.align	4


	//----- nvinfo : EIATTR_REGCOUNT
	.align		4
        /*0000*/ 	.byte	0x04, 0x2f
        /*0002*/ 	.short	(.L_1 - .L_0)
	.align		4
.L_0:
        /*0004*/ 	.word	index@(_Z17computeDctForwardIdiEvPKT_PS0_S2_T0_S4_S4_S4_)
        /*0008*/ 	.word	0x00000016


	//----- nvinfo : EIATTR_FRAME_SIZE
	.align		4
.L_1:
        /*000c*/ 	.byte	0x04, 0x11
        /*000e*/ 	.short	(.L_3 - .L_2)
	.align		4
.L_2:
        /*0010*/ 	.word	index@(_Z17computeDctForwardIdiEvPKT_PS0_S2_T0_S4_S4_S4_)
        /*0014*/ 	.word	0x00000000


	//----- nvinfo : EIATTR_REGCOUNT
	.align		4
.L_3:
        /*0018*/ 	.byte	0x04, 0x2f
        /*001a*/ 	.short	(.L_5 - .L_4)
	.align		4
.L_4:
        /*001c*/ 	.word	index@(_Z18computeDctBackwardIdiEvPKT_PS0_T0_S4_S4_)
        /*0020*/ 	.word	0x0000001a


	//----- nvinfo : EIATTR_FRAME_SIZE
	.align		4
.L_5:
        /*0024*/ 	.byte	0x04, 0x11
        /*0026*/ 	.short	(.L_7 - .L_6)
	.align		4
.L_6:
        /*0028*/ 	.word	index@(_Z18computeDctBackwardIdiEvPKT_PS0_T0_S4_S4_)
        /*002c*/ 	.word	0x00000000


	//----- nvinfo : EIATTR_REGCOUNT
	.align		4
.L_7:
        /*0030*/ 	.byte	0x04, 0x2f
        /*0032*/ 	.short	(.L_9 - .L_8)
	.align		4
.L_8:
        /*0034*/ 	.word	index@(_Z9normalizeIdEvPT_PKS0_i)
        /*0038*/ 	.word	0x00000019


	//----- nvinfo : EIATTR_FRAME_SIZE
	.align		4
.L_9:
        /*003c*/ 	.byte	0x04, 0x11
        /*003e*/ 	.short	(.L_11 - .L_10)
	.align		4
.L_10:
        /*0040*/ 	.word	index@($__internal_0_$__cuda_sm20_div_rn_f64_full)
        /*0044*/ 	.word	0x00000000


	//----- nvinfo : EIATTR_FRAME_SIZE
	.align		4
.L_11:
        /*0048*/ 	.byte	0x04, 0x11
        /*004a*/ 	.short	(.L_13 - .L_12)
	.align		4
.L_12:
        /*004c*/ 	.word	index@(_Z9normalizeIdEvPT_PKS0_i)
        /*0050*/ 	.word	0x00000000


	//----- nvinfo : EIATTR_MIN_STACK_SIZE
	.align		4
.L_13:
        /*0054*/ 	.byte	0x04, 0x12
        /*0056*/ 	.short	(.L_15 - .L_14)
	.align		4
.L_14:
        /*0058*/ 	.word	index@(_Z9normalizeIdEvPT_PKS0_i)
        /*005c*/ 	.word	0x00000000


	//----- nvinfo : EIATTR_MIN_STACK_SIZE
	.align		4
.L_15:
        /*0060*/ 	.byte	0x04, 0x12
        /*0062*/ 	.short	(.L_17 - .L_16)
	.align		4
.L_16:
        /*0064*/ 	.word	index@(_Z18computeDctBackwardIdiEvPKT_PS0_T0_S4_S4_)
        /*0068*/ 	.word	0x00000000


	//----- nvinfo : EIATTR_MIN_STACK_SIZE
	.align		4
.L_17:
        /*006c*/ 	.byte	0x04, 0x12
        /*006e*/ 	.short	(.L_19 - .L_18)
	.align		4
.L_18:
        /*0070*/ 	.word	index@(_Z17computeDctForwardIdiEvPKT_PS0_S2_T0_S4_S4_S4_)
        /*0074*/ 	.word	0x00000000
.L_19:


//--------------------- .nv.compat                --------------------------
	.section	.nv.compat,"",@"SHT_CUDA_COMPAT_INFO"
	.align	4
        /*0000*/ 	.byte	0x02, 0x09, 0x00, 0x00, 0x02, 0x02, 0x01, 0x00, 0x02, 0x05, 0x05, 0x00, 0x03, 0x07, 0x01, 0x01
        /*0010*/ 	.byte	0x02, 0x03, 0x00, 0x00, 0x02, 0x06, 0x01, 0x00, 0x04, 0x0b, 0x08, 0x00, 0x01, 0x00, 0x00, 0x00
        /*0020*/ 	.byte	0x00, 0x00, 0x00, 0x00


//--------------------- .nv.info._Z9normalizeIdEvPT_PKS0_i --------------------------
	.section	.nv.info._Z9normalizeIdEvPT_PKS0_i,"",@"SHT_CUDA_INFO"
	.sectionflags	@""
	.align	4


	//----- nvinfo : EIATTR_CUDA_API_VERSION
	.align		4
        /*0000*/ 	.byte	0x04, 0x37
        /*0002*/ 	.short	(.L_21 - .L_20)
.L_20:
        /*0004*/ 	.word	0x00000082


	//----- nvinfo : EIATTR_KPARAM_INFO
	.align		4
.L_21:
        /*0008*/ 	.byte	0x04, 0x17
        /*000a*/ 	.short	(.L_23 - .L_22)
.L_22:
        /*000c*/ 	.word	0x00000000
        /*0010*/ 	.short	0x0002
        /*0012*/ 	.short	0x0010
        /*0014*/ 	.byte	0x00, 0xf0, 0x11, 0x00


	//----- nvinfo : EIATTR_KPARAM_INFO
	.align		4
.L_23:
        /*0018*/ 	.byte	0x04, 0x17
        /*001a*/ 	.short	(.L_25 - .L_24)
.L_24:
        /*001c*/ 	.word	0x00000000
        /*0020*/ 	.short	0x0001
        /*0022*/ 	.short	0x0008
        /*0024*/ 	.byte	0x00, 0xf5, 0x21, 0x00


	//----- nvinfo : EIATTR_KPARAM_INFO
	.align		4
.L_25:
        /*0028*/ 	.byte	0x04, 0x17
        /*002a*/ 	.short	(.L_27 - .L_26)
.L_26:
        /*002c*/ 	.word	0x00000000
        /*0030*/ 	.short	0x0000
        /*0032*/ 	.short	0x0000
        /*0034*/ 	.byte	0x00, 0xf5, 0x21, 0x00


	//----- nvinfo : EIATTR_SPARSE_MMA_MASK
	.align		4
.L_27:
        /*0038*/ 	.byte	0x03, 0x50
        /*003a*/ 	.short	0x0000


	//----- nvinfo : EIATTR_MAXREG_COUNT
	.align		4
        /*003c*/ 	.byte	0x03, 0x1b
        /*003e*/ 	.short	0x00ff


	//----- nvinfo : EIATTR_MERCURY_ISA_VERSION
	.align		4
        /*0040*/ 	.byte	0x03, 0x5f
        /*0042*/ 	.short	0x0101


	//----- nvinfo : EIATTR_VRC_CTA_INIT_COUNT
	.align		4
        /*0044*/ 	.byte	0x02, 0x4a
	.zero		1
	.zero		1


	//----- nvinfo : EIATTR_EXIT_INSTR_OFFSETS
	.align		4
        /*0048*/ 	.byte	0x04, 0x1c
        /*004a*/ 	.short	(.L_29 - .L_28)


	//   ....[0]....
.L_28:
        /*004c*/ 	.word	0x00000070


	//   ....[1]....
        /*0050*/ 	.word	0x00000230


	//----- nvinfo : EIATTR_CRS_STACK_SIZE
	.align		4
.L_29:
        /*0054*/ 	.byte	0x04, 0x1e
        /*0056*/ 	.short	(.L_31 - .L_30)
.L_30:
        /*0058*/ 	.word	0x00000000


	//----- nvinfo : EIATTR_CBANK_PARAM_SIZE
	.align		4
.L_31:
        /*005c*/ 	.byte	0x03, 0x19
        /*005e*/ 	.short	0x0014


	//----- nvinfo : EIATTR_PARAM_CBANK
	.align		4
        /*0060*/ 	.byte	0x04, 0x0a
        /*0062*/ 	.short	(.L_33 - .L_32)
	.align		4
.L_32:
        /*0064*/ 	.word	index@(.nv.constant0._Z9normalizeIdEvPT_PKS0_i)
        /*0068*/ 	.short	0x0380
        /*006a*/ 	.short	0x0014


	//----- nvinfo : EIATTR_SW_WAR
	.align		4
.L_33:
        /*006c*/ 	.byte	0x04, 0x36
        /*006e*/ 	.short	(.L_35 - .L_34)
.L_34:
        /*0070*/ 	.word	0x00000008
.L_35:


//--------------------- .nv.info._Z18computeDctBackwardIdiEvPKT_PS0_T0_S4_S4_ --------------------------
	.section	.nv.info._Z18computeDctBackwardIdiEvPKT_PS0_T0_S4_S4_,"",@"SHT_CUDA_INFO"
	.sectionflags	@""
	.align	4


	//----- nvinfo : EIATTR_CUDA_API_VERSION
	.align		4
        /*0000*/ 	.byte	0x04, 0x37
        /*0002*/ 	.short	(.L_37 - .L_36)
.L_36:
        /*0004*/ 	.word	0x00000082


	//----- nvinfo : EIATTR_KPARAM_INFO
	.align		4
.L_37:
        /*0008*/ 	.byte	0x04, 0x17
        /*000a*/ 	.short	(.L_39 - .L_38)
.L_38:
        /*000c*/ 	.word	0x00000000
        /*0010*/ 	.short	0x0004
        /*0012*/ 	.short	0x0018
        /*0014*/ 	.byte	0x00, 0xf0, 0x11, 0x00


	//----- nvinfo : EIATTR_KPARAM_INFO
	.align		4
.L_39:
        /*0018*/ 	.byte	0x04, 0x17
        /*001a*/ 	.short	(.L_41 - .L_40)
.L_40:
        /*001c*/ 	.word	0x00000000
        /*0020*/ 	.short	0x0003
        /*0022*/ 	.short	0x0014
        /*0024*/ 	.byte	0x00, 0xf0, 0x11, 0x00


	//----- nvinfo : EIATTR_KPARAM_INFO
	.align		4
.L_41:
        /*0028*/ 	.byte	0x04, 0x17
        /*002a*/ 	.short	(.L_43 - .L_42)
.L_42:
        /*002c*/ 	.word	0x00000000
        /*0030*/ 	.short	0x0002
        /*0032*/ 	.short	0x0010
        /*0034*/ 	.byte	0x00, 0xf0, 0x11, 0x00


	//----- nvinfo : EIATTR_KPARAM_INFO
	.align		4
.L_43:
        /*0038*/ 	.byte	0x04, 0x17
        /*003a*/ 	.short	(.L_45 - .L_44)
.L_44:
        /*003c*/ 	.word	0x00000000
        /*0040*/ 	.short	0x0001
        /*0042*/ 	.short	0x0008
        /*0044*/ 	.byte	0x00, 0xf5, 0x21, 0x00


	//----- nvinfo : EIATTR_KPARAM_INFO
	.align		4
.L_45:
        /*0048*/ 	.byte	0x04, 0x17
        /*004a*/ 	.short	(.L_47 - .L_46)
.L_46:
        /*004c*/ 	.word	0x00000000
        /*0050*/ 	.short	0x0000
        /*0052*/ 	.short	0x0000
        /*0054*/ 	.byte	0x00, 0xf5, 0x21, 0x00


	//----- nvinfo : EIATTR_SPARSE_MMA_MASK
	.align		4
.L_47:
        /*0058*/ 	.byte	0x03, 0x50
        /*005a*/ 	.short	0x0000


	//----- nvinfo : EIATTR_MAXREG_COUNT
	.align		4
        /*005c*/ 	.byte	0x03, 0x1b
        /*005e*/ 	.short	0x00ff


	//----- nvinfo : EIATTR_MERCURY_ISA_VERSION
	.align		4
        /*0060*/ 	.byte	0x03, 0x5f
        /*0062*/ 	.short	0x0101


	//----- nvinfo : EIATTR_VRC_CTA_INIT_COUNT
	.align		4
        /*0064*/ 	.byte	0x02, 0x4a
	.zero		1
	.zero		1


	//----- nvinfo : EIATTR_EXIT_INSTR_OFFSETS
	.align		4
        /*0068*/ 	.byte	0x04, 0x1c
        /*006a*/ 	.short	(.L_49 - .L_48)


	//   ....[0]....
.L_48:
        /*006c*/ 	.word	0x00000080


	//   ....[1]....
        /*0070*/ 	.word	0x00000290


	//----- nvinfo : EIATTR_CRS_STACK_SIZE
	.align		4
.L_49:
        /*0074*/ 	.byte	0x04, 0x1e
        /*0076*/ 	.short	(.L_51 - .L_50)
.L_50:
        /*0078*/ 	.word	0x00000000


	//----- nvinfo : EIATTR_CBANK_PARAM_SIZE
	.align		4
.L_51:
        /*007c*/ 	.byte	0x03, 0x19
        /*007e*/ 	.short	0x001c


	//----- nvinfo : EIATTR_PARAM_CBANK
	.align		4
        /*0080*/ 	.byte	0x04, 0x0a
        /*0082*/ 	.short	(.L_53 - .L_52)
	.align		4
.L_52:
        /*0084*/ 	.word	index@(.nv.constant0._Z18computeDctBackwardIdiEvPKT_PS0_T0_S4_S4_)
        /*0088*/ 	.short	0x0380
        /*008a*/ 	.short	0x001c


	//----- nvinfo : EIATTR_SW_WAR
	.align		4
.L_53:
        /*008c*/ 	.byte	0x04, 0x36
        /*008e*/ 	.short	(.L_55 - .L_54)
.L_54:
        /*0090*/ 	.word	0x00000008
.L_55:


//--------------------- .nv.info._Z17computeDctForwardIdiEvPKT_PS0_S2_T0_S4_S4_S4_ --------------------------
	.section	.nv.info._Z17computeDctForwardIdiEvPKT_PS0_S2_T0_S4_S4_S4_,"",@"SHT_CUDA_INFO"
	.sectionflags	@""
	.align	4


	//----- nvinfo : EIATTR_CUDA_API_VERSION
	.align		4
        /*0000*/ 	.byte	0x04, 0x37
        /*0002*/ 	.short	(.L_57 - .L_56)
.L_56:
        /*0004*/ 	.word	0x00000082


	//----- nvinfo : EIATTR_KPARAM_INFO
	.align		4
.L_57:
        /*0008*/ 	.byte	0x04, 0x17
        /*000a*/ 	.short	(.L_59 - .L_58)
.L_58:
        /*000c*/ 	.word	0x00000000
        /*0010*/ 	.short	0x0006
        /*0012*/ 	.short	0x0024
        /*0014*/ 	.byte	0x00, 0xf0, 0x11, 0x00


	//----- nvinfo : EIATTR_KPARAM_INFO
	.align		4
.L_59:
        /*0018*/ 	.byte	0x04, 0x17
        /*001a*/ 	.short	(.L_61 - .L_60)
.L_60:
        /*001c*/ 	.word	0x00000000
        /*0020*/ 	.short	0x0005
        /*0022*/ 	.short	0x0020
        /*0024*/ 	.byte	0x00, 0xf0, 0x11, 0x00


	//----- nvinfo : EIATTR_KPARAM_INFO
	.align		4
.L_61:
        /*0028*/ 	.byte	0x04, 0x17
        /*002a*/ 	.short	(.L_63 - .L_62)
.L_62:
        /*002c*/ 	.word	0x00000000
        /*0030*/ 	.short	0x0004
        /*0032*/ 	.short	0x001c
        /*0034*/ 	.byte	0x00, 0xf0, 0x11, 0x00


	//----- nvinfo : EIATTR_KPARAM_INFO
	.align		4
.L_63:
        /*0038*/ 	.byte	0x04, 0x17
        /*003a*/ 	.short	(.L_65 - .L_64)
.L_64:
        /*003c*/ 	.word	0x00000000
        /*0040*/ 	.short	0x0003
        /*0042*/ 	.short	0x0018
        /*0044*/ 	.byte	0x00, 0xf0, 0x11, 0x00


	//----- nvinfo : EIATTR_KPARAM_INFO
	.align		4
.L_65:
        /*0048*/ 	.byte	0x04, 0x17
        /*004a*/ 	.short	(.L_67 - .L_66)
.L_66:
        /*004c*/ 	.word	0x00000000
        /*0050*/ 	.short	0x0002
        /*0052*/ 	.short	0x0010
        /*0054*/ 	.byte	0x00, 0xf5, 0x21, 0x00


	//----- nvinfo : EIATTR_KPARAM_INFO
	.align		4
.L_67:
        /*0058*/ 	.byte	0x04, 0x17
        /*005a*/ 	.short	(.L_69 - .L_68)
.L_68:
        /*005c*/ 	.word	0x00000000
        /*0060*/ 	.short	0x0001
        /*0062*/ 	.short	0x0008
        /*0064*/ 	.byte	0x00, 0xf5, 0x21, 0x00


	//----- nvinfo : EIATTR_KPARAM_INFO
	.align		4
.L_69:
        /*0068*/ 	.byte	0x04, 0x17
        /*006a*/ 	.short	(.L_71 - .L_70)
.L_70:
        /*006c*/ 	.word	0x00000000
        /*0070*/ 	.short	0x0000
        /*0072*/ 	.short	0x0000
        /*0074*/ 	.byte	0x00, 0xf5, 0x21, 0x00


	//----- nvinfo : EIATTR_SPARSE_MMA_MASK
	.align		4
.L_71:
        /*0078*/ 	.byte	0x03, 0x50
        /*007a*/ 	.short	0x0000


	//----- nvinfo : EIATTR_MAXREG_COUNT
	.align		4
        /*007c*/ 	.byte	0x03, 0x1b
        /*007e*/ 	.short	0x00ff


	//----- nvinfo : EIATTR_MERCURY_ISA_VERSION
	.align		4
        /*0080*/ 	.byte	0x03, 0x5f
        /*0082*/ 	.short	0x0101


	//----- nvinfo : EIATTR_VRC_CTA_INIT_COUNT
	.align		4
        /*0084*/ 	.byte	0x02, 0x4a
	.zero		1
	.zero		1


	//----- nvinfo : EIATTR_EXIT_INSTR_OFFSETS
	.align		4
        /*0088*/ 	.byte	0x04, 0x1c
        /*008a*/ 	.short	(.L_73 - .L_72)


	//   ....[0]....
.L_72:
        /*008c*/ 	.word	0x00000080


	//   ....[1]....
        /*0090*/ 	.word	0x000003d0


	//----- nvinfo : EIATTR_CRS_STACK_SIZE
	.align		4
.L_73:
        /*0094*/ 	.byte	0x04, 0x1e
        /*0096*/ 	.short	(.L_75 - .L_74)
.L_74:
        /*0098*/ 	.word	0x00000000


	//----- nvinfo : EIATTR_CBANK_PARAM_SIZE
	.align		4
.L_75:
        /*009c*/ 	.byte	0x03, 0x19
        /*009e*/ 	.short	0x0028


	//----- nvinfo : EIATTR_PARAM_CBANK
	.align		4
        /*00a0*/ 	.byte	0x04, 0x0a
        /*00a2*/ 	.short	(.L_77 - .L_76)
	.align		4
.L_76:
        /*00a4*/ 	.word	index@(.nv.constant0._Z17computeDctForwardIdiEvPKT_PS0_S2_T0_S4_S4_S4_)
        /*00a8*/ 	.short	0x0380
        /*00aa*/ 	.short	0x0028


	//----- nvinfo : EIATTR_SW_WAR
	.align		4
.L_77:
        /*00ac*/ 	.byte	0x04, 0x36
        /*00ae*/ 	.short	(.L_79 - .L_78)
.L_78:
        /*00b0*/ 	.word	0x00000008
.L_79:


//--------------------- .nv.callgraph             --------------------------
	.section	.nv.callgraph,"",@"SHT_CUDA_CALLGRAPH"
	.align	4
	.sectionentsize	8
	.align		4
        /*0000*/ 	.word	0x00000000
	.align		4
        /*0004*/ 	.word	0xffffffff
	.align		4
        /*0008*/ 	.word	0x00000000
	.align		4
        /*000c*/ 	.word	0xfffffffe
	.align		4
        /*0010*/ 	.word	0x00000000
	.align		4
        /*0014*/ 	.word	0xfffffffd
	.align		4
        /*0018*/ 	.word	0x00000000
	.align		4
        /*001c*/ 	.word	0xfffffffc


//--------------------- .text._Z9normalizeIdEvPT_PKS0_i --------------------------
	.section	.text._Z9normalizeIdEvPT_PKS0_i,"ax",@progbits
	.align	128
        .global         _Z9normalizeIdEvPT_PKS0_i
        .type           _Z9normalizeIdEvPT_PKS0_i,@function
        .size           _Z9normalizeIdEvPT_PKS0_i,(.L_x_13 - _Z9normalizeIdEvPT_PKS0_i)
        .other          _Z9normalizeIdEvPT_PKS0_i,@"STO_CUDA_ENTRY STV_DEFAULT"
_Z9normalizeIdEvPT_PKS0_i:
.text._Z9normalizeIdEvPT_PKS0_i:
[----:B------:R-:W-:Y:S01]  /*0000*/  LDC R1, c[0x0][0x37c] ;  /* 0x0000df00ff017b82 */ /* 0x000fe20000000800 */
[----:B------:R-:W0:Y:S01]  /*0010*/  S2R R0, SR_CTAID.X ;  /* 0x0000000000007919 */ /* 0x000e220000002500 */
[----:B------:R-:W0:Y:S01]  /*0020*/  LDCU UR4, c[0x0][0x360] ;  /* 0x00006c00ff0477ac */ /* 0x000e220008000800 */
[----:B------:R-:W0:Y:S01]  /*0030*/  S2R R3, SR_TID.X ;  /* 0x0000000000037919 */ /* 0x000e220000002100 */
[----:B------:R-:W1:Y:S01]  /*0040*/  LDCU UR6, c[0x0][0x390] ;  /* 0x00007200ff0677ac */ /* 0x000e620008000800 */
[----:B0-----:R-:W-:-:S05]  /*0050*/  IMAD R0, R0, UR4, R3 ;  /* 0x0000000400007c24 */ /* 0x001fca000f8e0203 */
[----:B-1----:R-:W-:-:S13]  /*0060*/  ISETP.GE.AND P0, PT, R0, UR6, PT ;  /* 0x0000000600007c0c */ /* 0x002fda000bf06270 */
[----:B------:R-:W-:Y:S05]  /*0070*/  @P0 EXIT ;  /* 0x000000000000094d */ /* 0x000fea0003800000 */
[----:B------:R-:W0:Y:S01]  /*0080*/  LDC.64 R6, c[0x0][0x388] ;  /* 0x0000e200ff067b82 */ /* 0x000e220000000a00 */
[----:B------:R-:W1:Y:S01]  /*0090*/  LDCU.64 UR4, c[0x0][0x358] ;  /* 0x00006b00ff0477ac */ /* 0x000e620008000a00 */
[----:B0-----:R-:W-:-:S06]  /*00a0*/  IMAD.WIDE R6, R0, 0x8, R6 ;  /* 0x0000000800067825 */ /* 0x001fcc00078e0206 */
[----:B-1----:R-:W2:Y:S01]  /*00b0*/  LDG.E.64 R6, desc[UR4][R6.64] ;  /* 0x0000000406067981 */ /* 0x002ea2000c1e1b00 */
[----:B------:R-:W0:Y:S01]  /*00c0*/  I2F.F64 R4, UR6 ;  /* 0x0000000600047d12 */ /* 0x000e220008201c00 */
[----:B------:R-:W-:Y:S01]  /*00d0*/  IMAD.MOV.U32 R2, RZ, RZ, 0x1 ;  /* 0x00000001ff027424 */ /* 0x000fe200078e00ff */
[----:B------:R-:W-:Y:S06]  /*00e0*/  BSSY.RECONVERGENT B0, `(.L_x_0) ;  /* 0x0000010000007945 */ /* 0x000fec0003800200 */
[----:B0-----:R-:W0:Y:S02]  /*00f0*/  MUFU.RCP64H R3, R5 ;  /* 0x0000000500037308 */ /* 0x001e240000001800 */
[----:B0-----:R-:W-:-:S08]  /*0100*/  DFMA R8, -R4, R2, 1 ;  /* 0x3ff000000408742b */ /* 0x001fd00000000102 */
[----:B------:R-:W-:-:S08]  /*0110*/  DFMA R8, R8, R8, R8 ;  /* 0x000000080808722b */ /* 0x000fd00000000008 */
[----:B------:R-:W-:-:S08]  /*0120*/  DFMA R8, R2, R8, R2 ;  /* 0x000000080208722b */ /* 0x000fd00000000002 */
[----:B------:R-:W-:-:S08]  /*0130*/  DFMA R2, -R4, R8, 1 ;  /* 0x3ff000000402742b */ /* 0x000fd00000000108 */
[----:B------:R-:W-:-:S08]  /*0140*/  DFMA R2, R8, R2, R8 ;  /* 0x000000020802722b */ /* 0x000fd00000000008 */
[----:B--2---:R-:W-:Y:S01]  /*0150*/  DMUL R8, R6, R2 ;  /* 0x0000000206087228 */ /* 0x004fe20000000000 */
[----:B------:R-:W-:-:S07]  /*0160*/  FSETP.GEU.AND P1, PT, |R7|, 6.5827683646048100446e-37, PT ;  /* 0x036000000700780b */ /* 0x000fce0003f2e200 */
[----:B------:R-:W-:-:S08]  /*0170*/  DFMA R10, -R4, R8, R6 ;  /* 0x00000008040a722b */ /* 0x000fd00000000106 */
[----:B------:R-:W-:-:S10]  /*0180*/  DFMA R2, R2, R10, R8 ;  /* 0x0000000a0202722b */ /* 0x000fd40000000008 */
[----:B------:R-:W-:-:S05]  /*0190*/  FFMA R8, RZ, R5, R3 ;  /* 0x00000005ff087223 */ /* 0x000fca0000000003 */
[----:B------:R-:W-:-:S13]  /*01a0*/  FSETP.GT.AND P0, PT, |R8|, 1.469367938527859385e-39, PT ;  /* 0x001000000800780b */ /* 0x000fda0003f04200 */
[----:B------:R-:W-:Y:S05]  /*01b0*/  @P0 BRA P1, `(.L_x_1) ;  /* 0x0000000000080947 */ /* 0x000fea0000800000 */
[----:B------:R-:W-:-:S07]  /*01c0*/  MOV R10, 0x1e0 ;  /* 0x000001e0000a7802 */ /* 0x000fce0000000f00 */
[----:B------:R-:W-:Y:S05]  /*01d0*/  CALL.REL.NOINC `($__internal_0_$__cuda_sm20_div_rn_f64_full) ;  /* 0x0000000000187944 */ /* 0x000fea0003c00000 */
.L_x_1:
[----:B------:R-:W-:Y:S05]  /*01e0*/  BSYNC.RECONVERGENT B0 ;  /* 0x0000000000007941 */ /* 0x000fea0003800200 */
.L_x_0:
[----:B------:R-:W0:Y:S01]  /*01f0*/  LDC.64 R4, c[0x0][0x380] ;  /* 0x0000e000ff047b82 */ /* 0x000e220000000a00 */
[----:B------:R-:W-:Y:S01]  /*0200*/  DADD R2, R2, R2 ;  /* 0x0000000002027229 */ /* 0x000fe20000000002 */
[----:B0-----:R-:W-:-:S06]  /*0210*/  IMAD.WIDE R4, R0, 0x8, R4 ;  /* 0x0000000800047825 */ /* 0x001fcc00078e0204 */
[----:B------:R-:W-:Y:S01]  /*0220*/  STG.E.64 desc[UR4][R4.64], R2 ;  /* 0x0000000204007986 */ /* 0x000fe2000c101b04 */
[----:B------:R-:W-:Y:S05]  /*0230*/  EXIT ;  /* 0x000000000000794d */ /* 0x000fea0003800000 */
        .weak           $__internal_0_$__cuda_sm20_div_rn_f64_full
        .type           $__internal_0_$__cuda_sm20_div_rn_f64_full,@function
        .size           $__internal_0_$__cuda_sm20_div_rn_f64_full,(.L_x_13 - $__internal_0_$__cuda_sm20_div_rn_f64_full)
$__internal_0_$__cuda_sm20_div_rn_f64_full:
[C---:B------:R-:W-:Y:S01]  /*0240*/  FSETP.GEU.AND P0, PT, |R5|.reuse, 1.469367938527859385e-39, PT ;  /* 0x001000000500780b */ /* 0x040fe20003f0e200 */
[----:B------:R-:W-:Y:S01]  /*0250*/  IMAD.MOV.U32 R16, RZ, RZ, 0x1 ;  /* 0x00000001ff107424 */ /* 0x000fe200078e00ff */
[----:B------:R-:W-:Y:S01]  /*0260*/  LOP3.LUT R2, R5, 0x800fffff, RZ, 0xc0, !PT ;  /* 0x800fffff05027812 */ /* 0x000fe200078ec0ff */
[----:B------:R-:W-:Y:S01]  /*0270*/  BSSY.RECONVERGENT B1, `(.L_x_2) ;  /* 0x0000055000017945 */ /* 0x000fe20003800200 */
[C---:B------:R-:W-:Y:S02]  /*0280*/  FSETP.GEU.AND P2, PT, |R7|.reuse, 1.469367938527859385e-39, PT ;  /* 0x001000000700780b */ /* 0x040fe40003f4e200 */
[----:B------:R-:W-:Y:S01]  /*0290*/  LOP3.LUT R3, R2, 0x3ff00000, RZ, 0xfc, !PT ;  /* 0x3ff0000002037812 */ /* 0x000fe200078efcff */
[----:B------:R-:W-:Y:S01]  /*02a0*/  IMAD.MOV.U32 R2, RZ, RZ, R4 ;  /* 0x000000ffff027224 */ /* 0x000fe200078e0004 */
[----:B------:R-:W-:Y:S02]  /*02b0*/  LOP3.LUT R11, R7, 0x7ff00000, RZ, 0xc0, !PT ;  /* 0x7ff00000070b7812 */ /* 0x000fe400078ec0ff */
[----:B------:R-:W-:-:S03]  /*02c0*/  LOP3.LUT R14, R5, 0x7ff00000, RZ, 0xc0, !PT ;  /* 0x7ff00000050e7812 */ /* 0x000fc600078ec0ff */
[----:B------:R-:W-:Y:S01]  /*02d0*/  @!P0 DMUL R2, R4, 8.98846567431157953865e+307 ;  /* 0x7fe0000004028828 */ /* 0x000fe20000000000 */
[----:B------:R-:W-:-:S03]  /*02e0*/  ISETP.GE.U32.AND P1, PT, R11, R14, PT ;  /* 0x0000000e0b00720c */ /* 0x000fc60003f26070 */
[----:B------:R-:W-:Y:S01]  /*02f0*/  @!P2 LOP3.LUT R12, R5, 0x7ff00000, RZ, 0xc0, !PT ;  /* 0x7ff00000050ca812 */ /* 0x000fe200078ec0ff */
[----:B------:R-:W-:Y:S01]  /*0300*/  @!P2 IMAD.MOV.U32 R18, RZ, RZ, RZ ;  /* 0x000000ffff12a224 */ /* 0x000fe200078e00ff */
[----:B------:R-:W0:Y:S02]  /*0310*/  MUFU.RCP64H R17, R3 ;  /* 0x0000000300117308 */ /* 0x000e240000001800 */
[----:B------:R-:W-:Y:S01]  /*0320*/  @!P2 ISETP.GE.U32.AND P3, PT, R11, R12, PT ;  /* 0x0000000c0b00a20c */ /* 0x000fe20003f66070 */
[----:B------:R-:W-:-:S05]  /*0330*/  IMAD.MOV.U32 R12, RZ, RZ, 0x1ca00000 ;  /* 0x1ca00000ff0c7424 */ /* 0x000fca00078e00ff */
[----:B------:R-:W-:-:S04]  /*0340*/  @!P2 SEL R13, R12, 0x63400000, !P3 ;  /* 0x634000000c0da807 */ /* 0x000fc80005800000 */
[----:B------:R-:W-:-:S04]  /*0350*/  @!P2 LOP3.LUT R13, R13, 0x80000000, R7, 0xf8, !PT ;  /* 0x800000000d0da812 */ /* 0x000fc800078ef807 */
[----:B------:R-:W-:Y:S01]  /*0360*/  @!P2 LOP3.LUT R19, R13, 0x100000, RZ, 0xfc, !PT ;  /* 0x001000000d13a812 */ /* 0x000fe200078efcff */
[----:B0-----:R-:W-:-:S08]  /*0370*/  DFMA R8, R16, -R2, 1 ;  /* 0x3ff000001008742b */ /* 0x001fd00000000802 */
[----:B------:R-:W-:-:S08]  /*0380*/  DFMA R8, R8, R8, R8 ;  /* 0x000000080808722b */ /* 0x000fd00000000008 */
[----:B------:R-:W-:Y:S01]  /*0390*/  DFMA R16, R16, R8, R16 ;  /* 0x000000081010722b */ /* 0x000fe20000000010 */
[----:B------:R-:W-:Y:S01]  /*03a0*/  SEL R9, R12, 0x63400000, !P1 ;  /* 0x634000000c097807 */ /* 0x000fe20004800000 */
[----:B------:R-:W-:-:S03]  /*03b0*/  IMAD.MOV.U32 R8, RZ, RZ, R6 ;  /* 0x000000ffff087224 */ /* 0x000fc600078e0006 */
[----:B------:R-:W-:-:S03]  /*03c0*/  LOP3.LUT R9, R9, 0x800fffff, R7, 0xf8, !PT ;  /* 0x800fffff09097812 */ /* 0x000fc600078ef807 */
[----:B------:R-:W-:-:S03]  /*03d0*/  DFMA R20, R16, -R2, 1 ;  /* 0x3ff000001014742b */ /* 0x000fc60000000802 */
[----:B------:R-:W-:-:S05]  /*03e0*/  @!P2 DFMA R8, R8, 2, -R18 ;  /* 0x400000000808a82b */ /* 0x000fca0000000812 */
[----:B------:R-:W-:Y:S01]  /*03f0*/  DFMA R16, R16, R20, R16 ;  /* 0x000000141010722b */ /* 0x000fe20000000010 */
[----:B------:R-:W-:Y:S02]  /*0400*/  IMAD.MOV.U32 R21, RZ, RZ, R11 ;  /* 0x000000ffff157224 */ /* 0x000fe400078e000b */
[----:B------:R-:W-:Y:S01]  /*0410*/  IMAD.MOV.U32 R20, RZ, RZ, R14 ;  /* 0x000000ffff147224 */ /* 0x000fe200078e000e */
[----:B------:R-:W-:Y:S02]  /*0420*/  @!P0 LOP3.LUT R20, R3, 0x7ff00000, RZ, 0xc0, !PT ;  /* 0x7ff0000003148812 */ /* 0x000fe400078ec0ff */
[----:B------:R-:W-:Y:S02]  /*0430*/  @!P2 LOP3.LUT R21, R9, 0x7ff00000, RZ, 0xc0, !PT ;  /* 0x7ff000000915a812 */ /* 0x000fe400078ec0ff */
[----:B------:R-:W-:Y:S01]  /*0440*/  DMUL R18, R16, R8 ;  /* 0x0000000810127228 */ /* 0x000fe20000000000 */
[----:B------:R-:W-:Y:S02]  /*0450*/  VIADD R22, R20, 0xffffffff ;  /* 0xffffffff14167836 */ /* 0x000fe40000000000 */
[----:B------:R-:W-:-:S05]  /*0460*/  VIADD R13, R21, 0xffffffff ;  /* 0xffffffff150d7836 */ /* 0x000fca0000000000 */
[----:B------:R-:W-:Y:S01]  /*0470*/  DFMA R14, R18, -R2, R8 ;  /* 0x80000002120e722b */ /* 0x000fe20000000008 */
[----:B------:R-:W-:-:S04]  /*0480*/  ISETP.GT.U32.AND P0, PT, R13, 0x7feffffe, PT ;  /* 0x7feffffe0d00780c */ /* 0x000fc80003f04070 */
[----:B------:R-:W-:-:S03]  /*0490*/  ISETP.GT.U32.OR P0, PT, R22, 0x7feffffe, P0 ;  /* 0x7feffffe1600780c */ /* 0x000fc60000704470 */
[----:B------:R-:W-:-:S10]  /*04a0*/  DFMA R14, R16, R14, R18 ;  /* 0x0000000e100e722b */ /* 0x000fd40000000012 */
[----:B------:R-:W-:Y:S05]  /*04b0*/  @P0 BRA `(.L_x_3) ;  /* 0x00000000006c0947 */ /* 0x000fea0003800000 */
[----:B------:R-:W-:-:S04]  /*04c0*/  LOP3.LUT R16, R5, 0x7ff00000, RZ, 0xc0, !PT ;  /* 0x7ff0000005107812 */ /* 0x000fc800078ec0ff */
[CC--:B------:R-:W-:Y:S02]  /*04d0*/  VIADDMNMX R6, R11.reuse, -R16.reuse, 0xb9600000, !PT ;  /* 0xb96000000b067446 */ /* 0x0c0fe40007800910 */
[----:B------:R-:W-:Y:S02]  /*04e0*/  ISETP.GE.U32.AND P0, PT, R11, R16, PT ;  /* 0x000000100b00720c */ /* 0x000fe40003f06070 */
[----:B------:R-:W-:Y:S02]  /*04f0*/  VIMNMX R6, PT, PT, R6, 0x46a00000, PT ;  /* 0x46a0000006067848 */ /* 0x000fe40003fe0100 */
[----:B------:R-:W-:-:S05]  /*0500*/  SEL R11, R12, 0x63400000, !P0 ;  /* 0x634000000c0b7807 */ /* 0x000fca0004000000 */
[----:B------:R-:W-:Y:S02]  /*0510*/  IMAD.IADD R11, R6, 0x1, -R11 ;  /* 0x00000001060b7824 */ /* 0x000fe400078e0a0b */
[----:B------:R-:W-:Y:S02]  /*0520*/  IMAD.MOV.U32 R6, RZ, RZ, RZ ;  /* 0x000000ffff067224 */ /* 0x000fe400078e00ff */
[----:B------:R-:W-:-:S06]  /*0530*/  VIADD R7, R11, 0x7fe00000 ;  /* 0x7fe000000b077836 */ /* 0x000fcc0000000000 */
[----:B------:R-:W-:-:S10]  /*0540*/  DMUL R12, R14, R6 ;  /* 0x000000060e0c7228 */ /* 0x000fd40000000000 */
[----:B------:R-:W-:-:S13]  /*0550*/  FSETP.GTU.AND P0, PT, |R13|, 1.469367938527859385e-39, PT ;  /* 0x001000000d00780b */ /* 0x000fda0003f0c200 */
[----:B------:R-:W-:Y:S05]  /*0560*/  @P0 BRA `(.L_x_4) ;  /* 0x0000000000940947 */ /* 0x000fea0003800000 */
[----:B------:R-:W-:Y:S01]  /*0570*/  DFMA R2, R14, -R2, R8 ;  /* 0x800000020e02722b */ /* 0x000fe20000000008 */
[----:B------:R-:W-:-:S09]  /*0580*/  IMAD.MOV.U32 R6, RZ, RZ, RZ ;  /* 0x000000ffff067224 */ /* 0x000fd200078e00ff */
[C---:B------:R-:W-:Y:S02]  /*0590*/  FSETP.NEU.AND P0, PT, R3.reuse, RZ, PT ;  /* 0x000000ff0300720b */ /* 0x040fe40003f0d000 */
[----:B------:R-:W-:-:S04]  /*05a0*/  LOP3.LUT R5, R3, 0x80000000, R5, 0x48, !PT ;  /* 0x8000000003057812 */ /* 0x000fc800078e4805 */
[----:B------:R-:W-:-:S07]  /*05b0*/  LOP3.LUT R7, R5, R7, RZ, 0xfc, !PT ;  /* 0x0000000705077212 */ /* 0x000fce00078efcff */
[----:B------:R-:W-:Y:S05]  /*05c0*/  @!P0 BRA `(.L_x_4) ;  /* 0x00000000007c8947 */ /* 0x000fea0003800000 */
[----:B------:R-:W-:Y:S01]  /*05d0*/  IMAD.MOV R3, RZ, RZ, -R11 ;  /* 0x000000ffff037224 */ /* 0x000fe200078e0a0b */
[----:B------:R-:W-:Y:S01]  /*05e0*/  DMUL.RP R6, R14, R6 ;  /* 0x000000060e067228 */ /* 0x000fe20000008000 */
[----:B------:R-:W-:Y:S01]  /*05f0*/  IMAD.MOV.U32 R2, RZ, RZ, RZ ;  /* 0x000000ffff027224 */ /* 0x000fe200078e00ff */
[----:B------:R-:W-:-:S05]  /*0600*/  IADD3 R11, PT, PT, -R11, -0x43300000, RZ ;  /* 0xbcd000000b0b7810 */ /* 0x000fca0007ffe1ff */
[----:B------:R-:W-:-:S03]  /*0610*/  DFMA R2, R12, -R2, R14 ;  /* 0x800000020c02722b */ /* 0x000fc6000000000e */
[----:B------:R-:W-:-:S07]  /*0620*/  LOP3.LUT R5, R7, R5, RZ, 0x3c, !PT ;  /* 0x0000000507057212 */ /* 0x000fce00078e3cff */
[----:B------:R-:W-:-:S04]  /*0630*/  FSETP.NEU.AND P0, PT, |R3|, R11, PT ;  /* 0x0000000b0300720b */ /* 0x000fc80003f0d200 */
[----:B------:R-:W-:Y:S02]  /*0640*/  FSEL R12, R6, R12, !P0 ;  /* 0x0000000c060c7208 */ /* 0x000fe40004000000 */
[----:B------:R-:W-:Y:S01]  /*0650*/  FSEL R13, R5, R13, !P0 ;  /* 0x0000000d050d7208 */ /* 0x000fe20004000000 */
[----:B------:R-:W-:Y:S06]  /*0660*/  BRA `(.L_x_4) ;  /* 0x0000000000547947 */ /* 0x000fec0003800000 */
.L_x_3:
[----:B------:R-:W-:-:S14]  /*0670*/  DSETP.NAN.AND P0, PT, R6, R6, PT ;  /* 0x000000060600722a */ /* 0x000fdc0003f08000 */
[----:B------:R-:W-:Y:S05]  /*0680*/  @P0 BRA `(.L_x_5) ;  /* 0x0000000000440947 */ /* 0x000fea0003800000 */
[----:B------:R-:W-:-:S14]  /*0690*/  DSETP.NAN.AND P0, PT, R4, R4, PT ;  /* 0x000000040400722a */ /* 0x000fdc0003f08000 */
[----:B------:R-:W-:Y:S05]  /*06a0*/  @P0 BRA `(.L_x_6) ;  /* 0x0000000000300947 */ /* 0x000fea0003800000 */
[----:B------:R-:W-:Y:S01]  /*06b0*/  ISETP.NE.AND P0, PT, R21, R20, PT ;  /* 0x000000141500720c */ /* 0x000fe20003f05270 */
[----:B------:R-:W-:Y:S02]  /*06c0*/  IMAD.MOV.U32 R12, RZ, RZ, 0x0 ;  /* 0x00000000ff0c7424 */ /* 0x000fe400078e00ff */
[----:B------:R-:W-:-:S10]  /*06d0*/  IMAD.MOV.U32 R13, RZ, RZ, -0x80000 ;  /* 0xfff80000ff0d7424 */ /* 0x000fd400078e00ff */
[----:B------:R-:W-:Y:S05]  /*06e0*/  @!P0 BRA `(.L_x_4) ;  /* 0x0000000000348947 */ /* 0x000fea0003800000 */
[----:B------:R-:W-:Y:S02]  /*06f0*/  ISETP.NE.AND P0, PT, R21, 0x7ff00000, PT ;  /* 0x7ff000001500780c */ /* 0x000fe40003f05270 */
[----:B------:R-:W-:Y:S02]  /*0700*/  LOP3.LUT R13, R7, 0x80000000, R5, 0x48, !PT ;  /* 0x80000000070d7812 */ /* 0x000fe400078e4805 */
[----:B------:R-:W-:-:S13]  /*0710*/  ISETP.EQ.OR P0, PT, R20, RZ, !P0 ;  /* 0x000000ff1400720c */ /* 0x000fda0004702670 */
[----:B------:R-:W-:Y:S01]  /*0720*/  @P0 LOP3.LUT R2, R13, 0x7ff00000, RZ, 0xfc, !PT ;  /* 0x7ff000000d020812 */ /* 0x000fe200078efcff */
[----:B------:R-:W-:Y:S02]  /*0730*/  @!P0 IMAD.MOV.U32 R12, RZ, RZ, RZ ;  /* 0x000000ffff0c8224 */ /* 0x000fe400078e00ff */
[----:B------:R-:W-:Y:S02]  /*0740*/  @P0 IMAD.MOV.U32 R12, RZ, RZ, RZ ;  /* 0x000000ffff0c0224 */ /* 0x000fe400078e00ff */
[----:B------:R-:W-:Y:S01]  /*0750*/  @P0 IMAD.MOV.U32 R13, RZ, RZ, R2 ;  /* 0x000000ffff0d0224 */ /* 0x000fe200078e0002 */
[----:B------:R-:W-:Y:S06]  /*0760*/  BRA `(.L_x_4) ;  /* 0x0000000000147947 */ /* 0x000fec0003800000 */
.L_x_6:
[----:B------:R-:W-:Y:S01]  /*0770*/  LOP3.LUT R13, R5, 0x80000, RZ, 0xfc, !PT ;  /* 0x00080000050d7812 */ /* 0x000fe200078efcff */
[----:B------:R-:W-:Y:S01]  /*0780*/  IMAD.MOV.U32 R12, RZ, RZ, R4 ;  /* 0x000000ffff0c7224 */ /* 0x000fe200078e0004 */
[----:B------:R-:W-:Y:S06]  /*0790*/  BRA `(.L_x_4) ;  /* 0x0000000000087947 */ /* 0x000fec0003800000 */
.L_x_5:
[----:B------:R-:W-:Y:S01]  /*07a0*/  LOP3.LUT R13, R7, 0x80000, RZ, 0xfc, !PT ;  /* 0x00080000070d7812 */ /* 0x000fe200078efcff */
[----:B------:R-:W-:-:S07]  /*07b0*/  IMAD.MOV.U32 R12, RZ, RZ, R6 ;  /* 0x000000ffff0c7224 */ /* 0x000fce00078e0006 */
.L_x_4:
[----:B------:R-:W-:Y:S05]  /*07c0*/  BSYNC.RECONVERGENT B1 ;  /* 0x0000000000017941 */ /* 0x000fea0003800200 */
.L_x_2:
[----:B------:R-:W-:Y:S02]  /*07d0*/  IMAD.MOV.U32 R11, RZ, RZ, 0x0 ;  /* 0x00000000ff0b7424 */ /* 0x000fe400078e00ff */
[----:B------:R-:W-:Y:S02]  /*07e0*/  IMAD.MOV.U32 R2, RZ, RZ, R12 ;  /* 0x000000ffff027224 */ /* 0x000fe400078e000c */
[----:B------:R-:W-:Y:S01]  /*07f0*/  IMAD.MOV.U32 R3, RZ, RZ, R13 ;  /* 0x000000ffff037224 */ /* 0x000fe200078e000d */
[----:B------:R-:W-:Y:S06]  /*0800*/  RET.REL.NODEC R10 `(_Z9normalizeIdEvPT_PKS0_i) ;  /* 0xfffffff40afc7950 */ /* 0x000fec0003c3ffff */
.L_x_7:
[----:B------:R-:W-:-:S00]  /*0810*/  BRA `(.L_x_7) ;  /* 0xfffffffc00fc7947 */ /* 0x000fc0000383ffff */
[----:B------:R-:W-:-:S00]  /*0820*/  NOP ;  /* 0x0000000000007918 */ /* 0x000fc00000000000 */
        /* <DEDUP_REMOVED lines=13> */
.L_x_13:


//--------------------- .text._Z18computeDctBackwardIdiEvPKT_PS0_T0_S4_S4_ --------------------------
	.section	.text._Z18computeDctBackwardIdiEvPKT_PS0_T0_S4_S4_,"ax",@progbits
	.align	128
        .global         _Z18computeDctBackwardIdiEvPKT_PS0_T0_S4_S4_
        .type           _Z18computeDctBackwardIdiEvPKT_PS0_T0_S4_S4_,@function
        .size           _Z18computeDctBackwardIdiEvPKT_PS0_T0_S4_S4_,(.L_x_15 - _Z18computeDctBackwardIdiEvPKT_PS0_T0_S4_S4_)
        .other          _Z18computeDctBackwardIdiEvPKT_PS0_T0_S4_S4_,@"STO_CUDA_ENTRY STV_DEFAULT"
_Z18computeDctBackwardIdiEvPKT_PS0_T0_S4_S4_:
.text._Z18computeDctBackwardIdiEvPKT_PS0_T0_S4_S4_:
[----:B------:R-:W-:Y:S01]  /*0000*/  LDC R1, c[0x0][0x37c] ;  /* 0x0000df00ff017b82 */ /* 0x000fe20000000800 */
[----:B------:R-:W0:Y:S07]  /*0010*/  S2R R10, SR_TID.X ;  /* 0x00000000000a7919 */ /* 0x000e2e0000002100 */
[----:B------:R-:W0:Y:S01]  /*0020*/  S2UR UR5, SR_CTAID.X ;  /* 0x00000000000579c3 */ /* 0x000e220000002500 */
[----:B------:R-:W1:Y:S07]  /*0030*/  LDCU UR4, c[0x0][0x390] ;  /* 0x00007200ff0477ac */ /* 0x000e6e0008000800 */
[----:B------:R-:W0:Y:S01]  /*0040*/  LDC R11, c[0x0][0x360] ;  /* 0x0000d800ff0b7b82 */ /* 0x000e220000000800 */
[----:B-1----:R-:W-:Y:S01]  /*0050*/  USHF.R.S32.HI UR4, URZ, 0x1, UR4 ;  /* 0x00000001ff047899 */ /* 0x002fe20008011404 */
[----:B0-----:R-:W-:-:S05]  /*0060*/  IMAD R10, R11, UR5, R10 ;  /* 0x000000050b0a7c24 */ /* 0x001fca000f8e020a */
[----:B------:R-:W-:-:S13]  /*0070*/  ISETP.GE.AND P0, PT, R10, UR4, PT ;  /* 0x000000040a007c0c */ /* 0x000fda000bf06270 */
[----:B------:R-:W-:Y:S05]  /*0080*/  @P0 EXIT ;  /* 0x000000000000094d */ /* 0x000fea0003800000 */
[----:B------:R-:W0:Y:S01]  /*0090*/  LDC R13, c[0x0][0x398] ;  /* 0x0000e600ff0d7b82 */ /* 0x000e220000000800 */
[----:B------:R-:W1:Y:S01]  /*00a0*/  LDCU UR7, c[0x0][0x370] ;  /* 0x00006e00ff0777ac */ /* 0x000e620008000800 */
[----:B------:R-:W2:Y:S06]  /*00b0*/  LDCU UR5, c[0x0][0x394] ;  /* 0x00007280ff0577ac */ /* 0x000eac0008000800 */
[----:B------:R-:W3:Y:S01]  /*00c0*/  LDC R0, c[0x0][0x398] ;  /* 0x0000e600ff007b82 */ /* 0x000ee20000000800 */
[----:B------:R-:W4:Y:S01]  /*00d0*/  LDCU.64 UR8, c[0x0][0x358] ;  /* 0x00006b00ff0877ac */ /* 0x000f220008000a00 */
[----:B------:R-:W-:-:S06]  /*00e0*/  UIADD3 UR6, UPT, UPT, UR4, -0x1, URZ ;  /* 0xffffffff04067890 */ /* 0x000fcc000fffe0ff */
[----:B------:R-:W3:Y:S01]  /*00f0*/  LDC.64 R2, c[0x0][0x380] ;  /* 0x0000e000ff027b82 */ /* 0x000ee20000000a00 */
[----:B-1----:R-:W-:Y:S01]  /*0100*/  IMAD R11, R11, UR7, RZ ;  /* 0x000000070b0b7c24 */ /* 0x002fe2000f8e02ff */
[----:B--2---:R-:W-:-:S06]  /*0110*/  UIADD3 UR5, UPT, UPT, UR5, -0x1, URZ ;  /* 0xffffffff05057890 */ /* 0x004fcc000fffe0ff */
[----:B------:R-:W1:Y:S01]  /*0120*/  LDC.64 R4, c[0x0][0x388] ;  /* 0x0000e200ff047b82 */ /* 0x000e620000000a00 */
[----:B0---4-:R-:W-:-:S07]  /*0130*/  IADD3 R13, PT, PT, R13, -0x1, RZ ;  /* 0xffffffff0d0d7810 */ /* 0x011fce0007ffe0ff */
.L_x_8:
[----:B0-----:R-:W-:-:S04]  /*0140*/  LOP3.LUT R9, R10, UR6, R13, 0x80, !PT ;  /* 0x000000060a097c12 */ /* 0x001fc8000f8e800d */
[----:B------:R-:W-:-:S04]  /*0150*/  IADD3 R12, PT, PT, -R9, R10, RZ ;  /* 0x0000000a090c7210 */ /* 0x000fc80007ffe1ff */
[----:B------:R-:W-:-:S05]  /*0160*/  LEA R8, R12, R9, 0x1 ;  /* 0x000000090c087211 */ /* 0x000fca00078e08ff */
[----:B---3--:R-:W-:-:S05]  /*0170*/  IMAD.WIDE R14, R8, 0x8, R2 ;  /* 0x00000008080e7825 */ /* 0x008fca00078e0202 */
[----:B------:R-:W2:Y:S01]  /*0180*/  LDG.E.64 R6, desc[UR8][R14.64] ;  /* 0x000000080e067981 */ /* 0x000ea2000c1e1b00 */
[C---:B------:R-:W-:Y:S01]  /*0190*/  VIADD R17, R9.reuse, 0x1 ;  /* 0x0000000109117836 */ /* 0x040fe20000000000 */
[----:B------:R-:W-:-:S04]  /*01a0*/  IADD3 R9, PT, PT, R9, R8, RZ ;  /* 0x0000000809097210 */ /* 0x000fc80007ffe0ff */
[----:B------:R-:W-:Y:S01]  /*01b0*/  ISETP.NE.AND P0, PT, R17, R0, PT ;  /* 0x000000001100720c */ /* 0x000fe20003f05270 */
[----:B-1----:R-:W-:-:S12]  /*01c0*/  IMAD.WIDE R8, R9, 0x8, R4 ;  /* 0x0000000809087825 */ /* 0x002fd800078e0204 */
[----:B------:R-:W-:Y:S01]  /*01d0*/  @!P0 LEA R17, R12, UR5, 0x1 ;  /* 0x000000050c118c11 */ /* 0x000fe2000f8e08ff */
[----:B------:R-:W-:-:S04]  /*01e0*/  @P0 IMAD.WIDE R18, R0, 0x8, R14 ;  /* 0x0000000800120825 */ /* 0x000fc800078e020e */
[----:B------:R-:W-:Y:S01]  /*01f0*/  @!P0 IMAD.WIDE R16, R17, 0x8, R2 ;  /* 0x0000000811108825 */ /* 0x000fe200078e0202 */
[----:B--2---:R0:W-:Y:S04]  /*0200*/  STG.E.64 desc[UR8][R8.64], R6 ;  /* 0x0000000608007986 */ /* 0x0041e8000c101b08 */
[----:B------:R-:W2:Y:S04]  /*0210*/  @P0 LDG.E.64 R20, desc[UR8][R18.64] ;  /* 0x0000000812140981 */ /* 0x000ea8000c1e1b00 */
[----:B------:R-:W2:Y:S04]  /*0220*/  @P0 LDG.E.64 R22, desc[UR8][R18.64+0x8] ;  /* 0x0000080812160981 */ /* 0x000ea8000c1e1b00 */
[----:B------:R-:W3:Y:S01]  /*0230*/  @!P0 LDG.E.64 R14, desc[UR8][R16.64] ;  /* 0x00000008100e8981 */ /* 0x000ee2000c1e1b00 */
[----:B------:R-:W-:Y:S01]  /*0240*/  IMAD.IADD R10, R11, 0x1, R10 ;  /* 0x000000010b0a7824 */ /* 0x000fe200078e020a */
[----:B--2---:R-:W-:-:S04]  /*0250*/  @P0 DADD R14, R20, R22 ;  /* 0x00000000140e0229 */ /* 0x004fc80000000016 */
[----:B------:R-:W-:-:S03]  /*0260*/  ISETP.GE.AND P0, PT, R10, UR4, PT ;  /* 0x000000040a007c0c */ /* 0x000fc6000bf06270 */
[----:B---3--:R0:W-:Y:S10]  /*0270*/  STG.E.64 desc[UR8][R8.64+0x8], R14 ;  /* 0x0000080e08007986 */ /* 0x0081f4000c101b08 */
[----:B------:R-:W-:Y:S05]  /*0280*/  @!P0 BRA `(.L_x_8) ;  /* 0xfffffffc00ac8947 */ /* 0x000fea000383ffff */
[----:B------:R-:W-:Y:S05]  /*0290*/  EXIT ;  /* 0x000000000000794d */ /* 0x000fea0003800000 */
.L_x_9:
        /* <DEDUP_REMOVED lines=14> */
.L_x_15:


//--------------------- .text._Z17computeDctForwardIdiEvPKT_PS0_S2_T0_S4_S4_S4_ --------------------------
	.section	.text._Z17computeDctForwardIdiEvPKT_PS0_S2_T0_S4_S4_S4_,"ax",@progbits
	.align	128
        .global         _Z17computeDctForwardIdiEvPKT_PS0_S2_T0_S4_S4_S4_
        .type           _Z17computeDctForwardIdiEvPKT_PS0_S2_T0_S4_S4_S4_,@function
        .size           _Z17computeDctForwardIdiEvPKT_PS0_S2_T0_S4_S4_S4_,(.L_x_16 - _Z17computeDctForwardIdiEvPKT_PS0_S2_T0_S4_S4_S4_)
        .other          _Z17computeDctForwardIdiEvPKT_PS0_S2_T0_S4_S4_S4_,@"STO_CUDA_ENTRY STV_DEFAULT"
_Z17computeDctForwardIdiEvPKT_PS0_S2_T0_S4_S4_S4_:
.text._Z17computeDctForwardIdiEvPKT_PS0_S2_T0_S4_S4_S4_:
        /* <DEDUP_REMOVED lines=11> */
[----:B------:R-:W-:Y:S01]  /*00b0*/  BSSY.RECONVERGENT B0, `(.L_x_10) ;  /* 0x000001c000007945 */ /* 0x000fe20003800200 */
[----:B------:R-:W-:Y:S01]  /*00c0*/  MOV R19, R7 ;  /* 0x0000000700137202 */ /* 0x000fe20000000f00 */
[----:B------:R-:W2:Y:S04]  /*00d0*/  LDCU UR7, c[0x0][0x370] ;  /* 0x00006e00ff0777ac */ /* 0x000ea80008000800 */
[----:B------:R-:W3:Y:S01]  /*00e0*/  LDC.64 R2, c[0x0][0x380] ;  /* 0x0000e000ff027b82 */ /* 0x000ee20000000a00 */
[----:B------:R-:W-:Y:S01]  /*00f0*/  UIADD3 UR5, UPT, UPT, UR4, -0x1, URZ ;  /* 0xffffffff04057890 */ /* 0x000fe2000fffe0ff */
[----:B------:R-:W4:Y:S01]  /*0100*/  LDCU.64 UR8, c[0x0][0x358] ;  /* 0x00006b00ff0877ac */ /* 0x000f220008000a00 */
[----:B------:R-:W0:Y:S05]  /*0110*/  LDCU UR11, c[0x0][0x3a4] ;  /* 0x00007480ff0b77ac */ /* 0x000e2a0008000800 */
[----:B------:R-:W0:Y:S01]  /*0120*/  LDC.64 R4, c[0x0][0x388] ;  /* 0x0000e200ff047b82 */ /* 0x000e220000000a00 */
[----:B-1----:R-:W-:Y:S01]  /*0130*/  UIADD3 UR6, UPT, UPT, UR10, -0x1, URZ ;  /* 0xffffffff0a067890 */ /* 0x002fe2000fffe0ff */
[----:B--2---:R-:W-:-:S03]  /*0140*/  IMAD R6, R6, UR7, RZ ;  /* 0x0000000706067c24 */ /* 0x004fc6000f8e02ff */
[----:B------:R-:W-:-:S12]  /*0150*/  ULOP3.LUT UR5, UR6, UR5, URZ, 0xc0, !UPT ;  /* 0x0000000506057292 */ /* 0x000fd8000f8ec0ff */
.L_x_11:
[----:B------:R-:W-:-:S04]  /*0160*/  LOP3.LUT R8, R19, UR5, RZ, 0xc0, !PT ;  /* 0x0000000513087c12 */ /* 0x000fc8000f8ec0ff */
[----:B------:R-:W-:Y:S01]  /*0170*/  LOP3.LUT R11, RZ, R8, RZ, 0x33, !PT ;  /* 0x00000008ff0b7212 */ /* 0x000fe200078e33ff */
[----:B------:R-:W-:-:S03]  /*0180*/  IMAD.IADD R9, R19, 0x1, -R8 ;  /* 0x0000000113097824 */ /* 0x000fc600078e0a08 */
[----:B0-----:R-:W-:Y:S01]  /*0190*/  IADD3 R10, PT, PT, R11, R0, RZ ;  /* 0x000000000b0a7210 */ /* 0x001fe20007ffe0ff */
[----:B--2---:R-:W-:-:S03]  /*01a0*/  IMAD R17, R9, 0x2, R8 ;  /* 0x0000000209117824 */ /* 0x004fc600078e0208 */
[----:B------:R-:W-:Y:S01]  /*01b0*/  LEA R13, R9, R10, 0x1 ;  /* 0x0000000a090d7211 */ /* 0x000fe200078e08ff */
[--C-:B---3--:R-:W-:Y:S01]  /*01c0*/  IMAD.WIDE R10, R17, 0x8, R2.reuse ;  /* 0x00000008110a7825 */ /* 0x108fe200078e0202 */
[----:B------:R-:W1:Y:S03]  /*01d0*/  LDC.64 R8, c[0x0][0x390] ;  /* 0x0000e400ff087b82 */ /* 0x000e660000000a00 */
[----:B------:R-:W-:Y:S02]  /*01e0*/  IMAD.WIDE R12, R13, 0x8, R2 ;  /* 0x000000080d0c7825 */ /* 0x000fe400078e0202 */
[----:B----4-:R-:W2:Y:S04]  /*01f0*/  LDG.E.64 R10, desc[UR8][R10.64] ;  /* 0x000000080a0a7981 */ /* 0x010ea8000c1e1b00 */
[----:B------:R-:W2:Y:S01]  /*0200*/  LDG.E.64 R12, desc[UR8][R12.64] ;  /* 0x000000080c0c7981 */ /* 0x000ea2000c1e1b00 */
[----:B------:R-:W-:-:S04]  /*0210*/  IMAD.WIDE R16, R17, 0x8, R4 ;  /* 0x0000000811107825 */ /* 0x000fc800078e0204 */
[----:B------:R-:W-:-:S05]  /*0220*/  IMAD.IADD R19, R6, 0x1, R19 ;  /* 0x0000000106137824 */ /* 0x000fca00078e0213 */
[----:B------:R-:W-:Y:S01]  /*0230*/  ISETP.GE.AND P0, PT, R19, UR4, PT ;  /* 0x0000000413007c0c */ /* 0x000fe2000bf06270 */
[----:B--2---:R-:W-:-:S07]  /*0240*/  DADD R14, R10, R12 ;  /* 0x000000000a0e7229 */ /* 0x004fce000000000c */
[----:B------:R2:W-:Y:S05]  /*0250*/  STG.E.64 desc[UR8][R16.64], R14 ;  /* 0x0000000e10007986 */ /* 0x0005ea000c101b08 */
[----:B-1----:R-:W-:Y:S05]  /*0260*/  @!P0 BRA `(.L_x_11) ;  /* 0xfffffffc00bc8947 */ /* 0x002fea000383ffff */
[----:B------:R-:W-:Y:S05]  /*0270*/  BSYNC.RECONVERGENT B0 ;  /* 0x0000000000007941 */ /* 0x000fea0003800200 */
.L_x_10:
[----:B0-2---:R-:W-:-:S04]  /*0280*/  LOP3.LUT R14, R7, UR5, RZ, 0xc0, !PT ;  /* 0x00000005070e7c12 */ /* 0x005fc8000f8ec0ff */
[----:B------:R-:W-:Y:S01]  /*0290*/  LOP3.LUT R13, RZ, R14, RZ, 0x33, !PT ;  /* 0x0000000eff0d7212 */ /* 0x000fe200078e33ff */
[C---:B------:R-:W-:Y:S01]  /*02a0*/  VIADD R17, R14.reuse, UR11 ;  /* 0x0000000b0e117c36 */ /* 0x040fe20008000000 */
[----:B------:R-:W-:-:S03]  /*02b0*/  IADD3 R11, PT, PT, -R14, R7, RZ ;  /* 0x000000070e0b7210 */ /* 0x000fc60007ffe1ff */
[----:B------:R-:W-:Y:S01]  /*02c0*/  IMAD.IADD R10, R13, 0x1, R0 ;  /* 0x000000010d0a7824 */ /* 0x000fe200078e0200 */
[----:B------:R-:W-:-:S04]  /*02d0*/  LEA R19, R11, R14, 0x1 ;  /* 0x0000000e0b137211 */ /* 0x000fc800078e08ff */
[----:B------:R-:W-:Y:S01]  /*02e0*/  LEA R13, R11, R10, 0x1 ;  /* 0x0000000a0b0d7211 */ /* 0x000fe200078e08ff */
[----:B------:R-:W-:-:S04]  /*02f0*/  IMAD.WIDE R10, R19, 0x8, R2 ;  /* 0x00000008130a7825 */ /* 0x000fc800078e0202 */
[----:B------:R-:W-:Y:S02]  /*0300*/  IMAD.WIDE R12, R13, 0x8, R2 ;  /* 0x000000080d0c7825 */ /* 0x000fe400078e0202 */
[----:B------:R-:W2:Y:S02]  /*0310*/  LDG.E.64 R10, desc[UR8][R10.64] ;  /* 0x000000080a0a7981 */ /* 0x000ea4000c1e1b00 */
[----:B------:R-:W-:Y:S02]  /*0320*/  IMAD.WIDE R16, R17, 0x8, R8 ;  /* 0x0000000811107825 */ /* 0x000fe400078e0208 */
[----:B------:R-:W2:Y:S04]  /*0330*/  LDG.E.64 R12, desc[UR8][R12.64] ;  /* 0x000000080c0c7981 */ /* 0x000ea8000c1e1b00 */
[----:B------:R-:W3:Y:S01]  /*0340*/  LDG.E.64 R16, desc[UR8][R16.64] ;  /* 0x0000000810107981 */ /* 0x000ee2000c1e1b00 */
[----:B------:R-:W-:-:S02]  /*0350*/  IADD3 R19, PT, PT, R19, UR10, RZ ;  /* 0x0000000a13137c10 */ /* 0x000fc4000fffe0ff */
[----:B------:R-:W-:-:S03]  /*0360*/  IADD3 R7, PT, PT, R6, R7, RZ ;  /* 0x0000000706077210 */ /* 0x000fc60007ffe0ff */
[----:B------:R-:W-:Y:S01]  /*0370*/  IMAD.WIDE R18, R19, 0x8, R4 ;  /* 0x0000000813127825 */ /* 0x000fe200078e0204 */
[----:B------:R-:W-:Y:S01]  /*0380*/  ISETP.GE.AND P0, PT, R7, UR4, PT ;  /* 0x0000000407007c0c */ /* 0x000fe2000bf06270 */
[----:B--2---:R-:W-:-:S08]  /*0390*/  DADD R14, R10, -R12 ;  /* 0x000000000a0e7229 */ /* 0x004fd0000000080c */
[----:B---3--:R-:W-:-:S07]  /*03a0*/  DMUL R14, R14, R16 ;  /* 0x000000100e0e7228 */ /* 0x008fce0000000000 */
[----:B------:R0:W-:Y:S01]  /*03b0*/  STG.E.64 desc[UR8][R18.64], R14 ;  /* 0x0000000e12007986 */ /* 0x0001e2000c101b08 */
[----:B------:R-:W-:Y:S05]  /*03c0*/  @!P0 BRA `(.L_x_10) ;  /* 0xfffffffc00ac8947 */ /* 0x000fea000383ffff */
[----:B------:R-:W-:Y:S05]  /*03d0*/  EXIT ;  /* 0x000000000000794d */ /* 0x000fea0003800000 */
.L_x_12:
        /* <DEDUP_REMOVED lines=10> */
.L_x_16:


//--------------------- .nv.shared.reserved.0     --------------------------
	.section	.nv.shared.reserved.0,"aw",@nobits
	.weak		__nv_reservedSMEM_offset_0_alias
	.size		__nv_reservedSMEM_offset_0_alias, 0, 64
	.other		__nv_reservedSMEM_offset_0_alias,@"STO_CUDA_RESERVED_SHARED STV_DEFAULT"
__nv_reservedSMEM_offset_0_alias:
	.zero		0
	.zero		64


//--------------------- .nv.constant0._Z9normalizeIdEvPT_PKS0_i --------------------------
	.section	.nv.constant0._Z9normalizeIdEvPT_PKS0_i,"a",@progbits
	.sectionflags	@""
	.align	4
.nv.constant0._Z9normalizeIdEvPT_PKS0_i:
	.zero		916


//--------------------- .nv.constant0._Z18computeDctBackwardIdiEvPKT_PS0_T0_S4_S4_ --------------------------
	.section	.nv.constant0._Z18computeDctBackwardIdiEvPKT_PS0_T0_S4_S4_,"a",@progbits
	.sectionflags	@""
	.align	4
.nv.constant0._Z18computeDctBackwardIdiEvPKT_PS0_T0_S4_S4_:
	.zero		924


//--------------------- .nv.constant0._Z17computeDctForwardIdiEvPKT_PS0_S2_T0_S4_S4_S4_ --------------------------
	.section	.nv.constant0._Z17computeDctForwardIdiEvPKT_PS0_S2_T0_S4_S4_S4_,"a",@progbits
	.sectionflags	@""
	.align	4
.nv.constant0._Z17computeDctForwardIdiEvPKT_PS0_S2_T0_S4_S4_S4_:
	.zero		936


//--------------------- SYMBOLS --------------------------

	.type		.nv.reservedSmem.offset0,@object
	.size		.nv.reservedSmem.offset0,0x4
